//
// Generated by NVIDIA NVVM Compiler
//
// Compiler Build ID: CL-36424714
// Cuda compilation tools, release 13.0, V13.0.88
// Based on NVVM 20.0.0
//

.version 9.0
.target sm_100
.address_size 64

	// .globl	divide_vector_scalar

.visible .entry divide_vector_scalar(
	.param .u64 .ptr .align 1 divide_vector_scalar_param_0,
	.param .u32 divide_vector_scalar_param_1,
	.param .u32 divide_vector_scalar_param_2
)
{
	.reg .pred 	%p<2>;
	.reg .b32 	%r<7>;
	.reg .b32 	%f<4>;
	.reg .b64 	%rd<5>;

	ld.param.u64 	%rd1, [divide_vector_scalar_param_0];
	ld.param.u32 	%r2, [divide_vector_scalar_param_1];
	ld.param.u32 	%r3, [divide_vector_scalar_param_2];
	mov.u32 	%r4, %tid.x;
	mov.u32 	%r5, %ntid.x;
	mov.u32 	%r6, %ctaid.x;
	mad.lo.s32 	%r1, %r5, %r6, %r4;
	setp.ge.s32 	%p1, %r1, %r3;
	@%p1 bra 	$L__BB0_2;
	cvta.to.global.u64 	%rd2, %rd1;
	mul.wide.s32 	%rd3, %r1, 4;
	add.s64 	%rd4, %rd2, %rd3;
	ld.global.f32 	%f1, [%rd4];
	cvt.rn.f32.s32 	%f2, %r2;
	div.rn.f32 	%f3, %f1, %f2;
	st.global.f32 	[%rd4], %f3;
$L__BB0_2:
	ret;

}


// ===== COMPILED SASS (sm_100) =====

	.target	sm_100

	.elftype	@"ET_EXEC"


//--------------------- .note.nv.tkinfo           --------------------------
	.section	.note.nv.tkinfo,"",@"SHT_NOTE"
	.sectionflags	@"SHF_NOTE_NV_TKINFO"
	.tkinfo
        /*0018*/ 	.word	0x00000002
        /*0030*/ 	.string	""
        /*0030*/ 	.string	"ptxas"
        /*0030*/ 	.string	"Cuda compilation tools, release 13.0, V13.0.88"
        /*0030*/ 	.string	"Build cuda_13.0.r13.0/compiler.36424714_0"
        /*0030*/ 	.string	"-arch sm_100 -m 64 "



//--------------------- .note.nv.cuinfo           --------------------------
	.section	.note.nv.cuinfo,"",@"SHT_NOTE"
	.sectionflags	@"SHF_NOTE_NV_CUINFO"
        /*0018*/ 	.short	0x0002
        /*001a*/ 	.short	0x0064
        /*001c*/ 	.short	0x0082
	.zero		2


//--------------------- .nv.info                  --------------------------
	.section	.nv.info,"",@"SHT_CUDA_INFO"
	.align	4


	//----- nvinfo : EIATTR_REGCOUNT
	.align		4
        /*0000*/ 	.byte	0x04, 0x2f
        /*0002*/ 	.short	(.L_1 - .L_0)
	.align		4
.L_0:
        /*0004*/ 	.word	index@(divide_vector_scalar)
        /*0008*/ 	.word	0x00000010


	//----- nvinfo : EIATTR_FRAME_SIZE
	.align		4
.L_1:
        /*000c*/ 	.byte	0x04, 0x11
        /*000e*/ 	.short	(.L_3 - .L_2)
	.align		4
.L_2:
        /*0010*/ 	.word	index@($__internal_0_$__cuda_sm3x_div_rn_noftz_f32_slowpath)
        /*0014*/ 	.word	0x00000000


	//----- nvinfo : EIATTR_FRAME_SIZE
	.align		4
.L_3:
        /*0018*/ 	.byte	0x04, 0x11
        /*001a*/ 	.short	(.L_5 - .L_4)
	.align		4
.L_4:
        /*001c*/ 	.word	index@(divide_vector_scalar)
        /*0020*/ 	.word	0x00000000


	//----- nvinfo : EIATTR_MIN_STACK_SIZE
	.align		4
.L_5:
        /*0024*/ 	.byte	0x04, 0x12
        /*0026*/ 	.short	(.L_7 - .L_6)
	.align		4
.L_6:
        /*0028*/ 	.word	index@(divide_vector_scalar)
        /*002c*/ 	.word	0x00000000
.L_7:


//--------------------- .nv.compat                --------------------------
	.section	.nv.compat,"",@"SHT_CUDA_COMPAT_INFO"
	.align	4
        /*0000*/ 	.byte	0x02, 0x09, 0x00, 0x00, 0x02, 0x02, 0x01, 0x00, 0x02, 0x05, 0x05, 0x00, 0x03, 0x07, 0x01, 0x01
        /*0010*/ 	.byte	0x02, 0x03, 0x00, 0x00, 0x02, 0x06, 0x01, 0x00, 0x04, 0x0b, 0x08, 0x00, 0x01, 0x00, 0x00, 0x00
        /*0020*/ 	.byte	0x00, 0x00, 0x00, 0x00


//--------------------- .nv.info.divide_vector_scalar --------------------------
	.section	.nv.info.divide_vector_scalar,"",@"SHT_CUDA_INFO"
	.sectionflags	@""
	.align	4


	//----- nvinfo : EIATTR_CUDA_API_VERSION
	.align		4
        /*0000*/ 	.byte	0x04, 0x37
        /*0002*/ 	.short	(.L_9 - .L_8)
.L_8:
        /*0004*/ 	.word	0x00000082


	//----- nvinfo : EIATTR_KPARAM_INFO
	.align		4
.L_9:
        /*0008*/ 	.byte	0x04, 0x17
        /*000a*/ 	.short	(.L_11 - .L_10)
.L_10:
        /*000c*/ 	.word	0x00000000
        /*0010*/ 	.short	0x0002
        /*0012*/ 	.short	0x000c
        /*0014*/ 	.byte	0x00, 0xf0, 0x11, 0x00


	//----- nvinfo : EIATTR_KPARAM_INFO
	.align		4
.L_11:
        /*0018*/ 	.byte	0x04, 0x17
        /*001a*/ 	.short	(.L_13 - .L_12)
.L_12:
        /*001c*/ 	.word	0x00000000
        /*0020*/ 	.short	0x0001
        /*0022*/ 	.short	0x0008
        /*0024*/ 	.byte	0x00, 0xf0, 0x11, 0x00


	//----- nvinfo : EIATTR_KPARAM_INFO
	.align		4
.L_13:
        /*0028*/ 	.byte	0x04, 0x17
        /*002a*/ 	.short	(.L_15 - .L_14)
.L_14:
        /*002c*/ 	.word	0x00000000
        /*0030*/ 	.short	0x0000
        /*0032*/ 	.short	0x0000
        /*0034*/ 	.byte	0x00, 0xf5, 0x21, 0x00


	//----- nvinfo : EIATTR_SPARSE_MMA_MASK
	.align		4
.L_15:
        /*0038*/ 	.byte	0x03, 0x50
        /*003a*/ 	.short	0x0000


	//----- nvinfo : EIATTR_MAXREG_COUNT
	.align		4
        /*003c*/ 	.byte	0x03, 0x1b
        /*003e*/ 	.short	0x00ff


	//----- nvinfo : EIATTR_MERCURY_ISA_VERSION
	.align		4
        /*0040*/ 	.byte	0x03, 0x5f
        /*0042*/ 	.short	0x0101


	//----- nvinfo : EIATTR_VRC_CTA_INIT_COUNT
	.align		4
        /*0044*/ 	.byte	0x02, 0x4a
	.zero		1
	.zero		1


	//----- nvinfo : EIATTR_EXIT_INSTR_OFFSETS
	.align		4
        /*0048*/ 	.byte	0x04, 0x1c
        /*004a*/ 	.short	(.L_17 - .L_16)


	//   ....[0]....
.L_16:
        /*004c*/ 	.word	0x00000070


	//   ....[1]....
        /*0050*/ 	.word	0x000001c0


	//----- nvinfo : EIATTR_CRS_STACK_SIZE
	.align		4
.L_17:
        /*0054*/ 	.byte	0x04, 0x1e
        /*0056*/ 	.short	(.L_19 - .L_18)
.L_18:
        /*0058*/ 	.word	0x00000000


	//----- nvinfo : EIATTR_CBANK_PARAM_SIZE
	.align		4
.L_19:
        /*005c*/ 	.byte	0x03, 0x19
        /*005e*/ 	.short	0x0010


	//----- nvinfo : EIATTR_PARAM_CBANK
	.align		4
        /*0060*/ 	.byte	0x04, 0x0a
        /*0062*/ 	.short	(.L_21 - .L_20)
	.align		4
.L_20:
        /*0064*/ 	.word	index@(.nv.constant0.divide_vector_scalar)
        /*0068*/ 	.short	0x0380
        /*006a*/ 	.short	0x0010


	//----- nvinfo : EIATTR_SW_WAR
	.align		4
.L_21:
        /*006c*/ 	.byte	0x04, 0x36
        /*006e*/ 	.short	(.L_23 - .L_22)
.L_22:
        /*0070*/ 	.word	0x00000008
.L_23:


//--------------------- .nv.callgraph             --------------------------
	.section	.nv.callgraph,"",@"SHT_CUDA_CALLGRAPH"
	.align	4
	.sectionentsize	8
	.align		4
        /*0000*/ 	.word	0x00000000
	.align		4
        /*0004*/ 	.word	0xffffffff
	.align		4
        /*0008*/ 	.word	0x00000000
	.align		4
        /*000c*/ 	.word	0xfffffffe
	.align		4
        /*0010*/ 	.word	0x00000000
	.align		4
        /*0014*/ 	.word	0xfffffffd
	.align		4
        /*0018*/ 	.word	0x00000000
	.align		4
        /*001c*/ 	.word	0xfffffffc


//--------------------- .text.divide_vector_scalar --------------------------
	.section	.text.divide_vector_scalar,"ax",@progbits
	.align	128
        .global         divide_vector_scalar
        .type           divide_vector_scalar,@function
        .size           divide_vector_scalar,(.L_x_14 - divide_vector_scalar)
        .other          divide_vector_scalar,@"STO_CUDA_ENTRY STV_DEFAULT"
divide_vector_scalar:
.text.divide_vector_scalar:
[----:B------:R-:W-:Y:S01]  /*0000*/  LDC R1, c[0x0][0x37c] ;  /* 0x0000df00ff017b82 */ /* 0x000fe20000000800 */
[----:B------:R-:W0:Y:S01]  /*0010*/  S2R R3, SR_TID.X ;  /* 0x0000000000037919 */ /* 0x000e220000002100 */
[----:B------:R-:W0:Y:S01]  /*0020*/  LDCU UR4, c[0x0][0x360] ;  /* 0x00006c00ff0477ac */ /* 0x000e220008000800 */
[----:B------:R-:W0:Y:S01]  /*0030*/  S2R R0, SR_CTAID.X ;  /* 0x0000000000007919 */ /* 0x000e220000002500 */
[----:B------:R-:W1:Y:S01]  /*0040*/  LDCU UR5, c[0x0][0x38c] ;  /* 0x00007180ff0577ac */ /* 0x000e620008000800 */
[----:B0-----:R-:W-:-:S05]  /*0050*/  IMAD R3, R0, UR4, R3 ;  /* 0x0000000400037c24 */ /* 0x001fca000f8e0203 */
[----:B-1----:R-:W-:-:S13]  /*0060*/  ISETP.GE.AND P0, PT, R3, UR5, PT ;  /* 0x0000000503007c0c */ /* 0x002fda000bf06270 */
[----:B------:R-:W-:Y:S05]  /*0070*/  @P0 EXIT ;  /* 0x000000000000094d */ /* 0x000fea0003800000 */
[----:B------:R-:W0:Y:S01]  /*0080*/  LDC.64 R4, c[0x0][0x380] ;  /* 0x0000e000ff047b82 */ /* 0x000e220000000a00 */
[----:B------:R-:W1:Y:S01]  /*0090*/  LDCU.64 UR4, c[0x0][0x358] ;  /* 0x00006b00ff0477ac */ /* 0x000e620008000a00 */
[----:B------:R-:W2:Y:S01]  /*00a0*/  LDCU UR6, c[0x0][0x388] ;  /* 0x00007100ff0677ac */ /* 0x000ea20008000800 */
[----:B0-----:R-:W-:-:S05]  /*00b0*/  IMAD.WIDE R4, R3, 0x4, R4 ;  /* 0x0000000403047825 */ /* 0x001fca00078e0204 */
[----:B-1----:R-:W3:Y:S01]  /*00c0*/  LDG.E R0, desc[UR4][R4.64] ;  /* 0x0000000404007981 */ /* 0x002ee2000c1e1900 */
[----:B--2---:R-:W-:Y:S01]  /*00d0*/  I2FP.F32.S32 R3, UR6 ;  /* 0x0000000600037c45 */ /* 0x004fe20008201400 */
[----:B------:R-:W-:Y:S03]  /*00e0*/  BSSY.RECONVERGENT B0, `(.L_x_0) ;  /* 0x000000c000007945 */ /* 0x000fe60003800200 */
[----:B------:R-:W0:Y:S02]  /*00f0*/  MUFU.RCP R2, R3 ;  /* 0x0000000300027308 */ /* 0x000e240000001000 */
[----:B0-----:R-:W-:-:S04]  /*0100*/  FFMA R7, -R3, R2, 1 ;  /* 0x3f80000003077423 */ /* 0x001fc80000000102 */
[----:B------:R-:W-:Y:S02]  /*0110*/  FFMA R7, R2, R7, R2 ;  /* 0x0000000702077223 */ /* 0x000fe40000000002 */
[----:B---3--:R-:W0:Y:S02]  /*0120*/  FCHK P0, R0, R3 ;  /* 0x0000000300007302 */ /* 0x008e240000000000 */
[----:B------:R-:W-:-:S04]  /*0130*/  FFMA R2, R0, R7, RZ ;  /* 0x0000000700027223 */ /* 0x000fc800000000ff */
[----:B------:R-:W-:-:S04]  /*0140*/  FFMA R6, -R3, R2, R0 ;  /* 0x0000000203067223 */ /* 0x000fc80000000100 */
[----:B------:R-:W-:Y:S01]  /*0150*/  FFMA R7, R7, R6, R2 ;  /* 0x0000000607077223 */ /* 0x000fe20000000002 */
[----:B0-----:R-:W-:Y:S06]  /*0160*/  @!P0 BRA `(.L_x_1) ;  /* 0x00000000000c8947 */ /* 0x001fec0003800000 */
[----:B------:R-:W-:-:S07]  /*0170*/  MOV R2, 0x190 ;  /* 0x0000019000027802 */ /* 0x000fce0000000f00 */
[----:B------:R-:W-:Y:S05]  /*0180*/  CALL.REL.NOINC `($__internal_0_$__cuda_sm3x_div_rn_noftz_f32_slowpath) ;  /* 0x0000000000107944 */ /* 0x000fea0003c00000 */
[----:B------:R-:W-:-:S07]  /*0190*/  IMAD.MOV.U32 R7, RZ, RZ, R0 ;  /* 0x000000ffff077224 */ /* 0x000fce00078e0000 */
.L_x_1:
[----:B------:R-:W-:Y:S05]  /*01a0*/  BSYNC.RECONVERGENT B0 ;  /* 0x0000000000007941 */ /* 0x000fea0003800200 */
.L_x_0:
[----:B------:R-:W-:Y:S01]  /*01b0*/  STG.E desc[UR4][R4.64], R7 ;  /* 0x0000000704007986 */ /* 0x000fe2000c101904 */
[----:B------:R-:W-:Y:S05]  /*01c0*/  EXIT ;  /* 0x000000000000794d */ /* 0x000fea0003800000 */
        .weak           $__internal_0_$__cuda_sm3x_div_rn_noftz_f32_slowpath
        .type           $__internal_0_$__cuda_sm3x_div_rn_noftz_f32_slowpath,@function
        .size           $__internal_0_$__cuda_sm3x_div_rn_noftz_f32_slowpath,(.L_x_14 - $__internal_0_$__cuda_sm3x_div_rn_noftz_f32_slowpath)
$__internal_0_$__cuda_sm3x_div_rn_noftz_f32_slowpath:
[--C-:B------:R-:W-:Y:S01]  /*01d0*/  SHF.R.U32.HI R7, RZ, 0x17, R3.reuse ;  /* 0x00000017ff077819 */ /* 0x100fe20000011603 */
[----:B------:R-:W-:Y:S01]  /*01e0*/  BSSY.RECONVERGENT B1, `(.L_x_2) ;  /* 0x0000064000017945 */ /* 0x000fe20003800200 */
[--C-:B------:R-:W-:Y:S01]  /*01f0*/  SHF.R.U32.HI R6, RZ, 0x17, R0.reuse ;  /* 0x00000017ff067819 */ /* 0x100fe20000011600 */
[----:B------:R-:W-:Y:S01]  /*0200*/  IMAD.MOV.U32 R8, RZ, RZ, R0 ;  /* 0x000000ffff087224 */ /* 0x000fe200078e0000 */
[----:B------:R-:W-:Y:S01]  /*0210*/  LOP3.LUT R7, R7, 0xff, RZ, 0xc0, !PT ;  /* 0x000000ff07077812 */ /* 0x000fe200078ec0ff */
[----:B------:R-:W-:Y:S01]  /*0220*/  IMAD.MOV.U32 R9, RZ, RZ, R3 ;  /* 0x000000ffff097224 */ /* 0x000fe200078e0003 */
[----:B------:R-:W-:-:S03]  /*0230*/  LOP3.LUT R6, R6, 0xff, RZ, 0xc0, !PT ;  /* 0x000000ff06067812 */ /* 0x000fc600078ec0ff */
[----:B------:R-:W-:Y:S02]  /*0240*/  VIADD R12, R7, 0xffffffff ;  /* 0xffffffff070c7836 */ /* 0x000fe40000000000 */
[----:B------:R-:W-:-:S03]  /*0250*/  VIADD R11, R6, 0xffffffff ;  /* 0xffffffff060b7836 */ /* 0x000fc60000000000 */
[----:B------:R-:W-:-:S04]  /*0260*/  ISETP.GT.U32.AND P0, PT, R12, 0xfd, PT ;  /* 0x000000fd0c00780c */ /* 0x000fc80003f04070 */
[----:B------:R-:W-:-:S13]  /*0270*/  ISETP.GT.U32.OR P0, PT, R11, 0xfd, P0 ;  /* 0x000000fd0b00780c */ /* 0x000fda0000704470 */
[----:B------:R-:W-:Y:S01]  /*0280*/  @!P0 IMAD.MOV.U32 R10, RZ, RZ, RZ ;  /* 0x000000ffff0a8224 */ /* 0x000fe200078e00ff */
[----:B------:R-:W-:Y:S06]  /*0290*/  @!P0 BRA `(.L_x_3) ;  /* 0x00000000005c8947 */ /* 0x000fec0003800000 */
[----:B------:R-:W-:Y:S02]  /*02a0*/  FSETP.GTU.FTZ.AND P0, PT, |R0|, +INF , PT ;  /* 0x7f8000000000780b */ /* 0x000fe40003f1c200 */
[----:B------:R-:W-:-:S04]  /*02b0*/  FSETP.GTU.FTZ.AND P1, PT, |R3|, +INF , PT ;  /* 0x7f8000000300780b */ /* 0x000fc80003f3c200 */
[----:B------:R-:W-:-:S13]  /*02c0*/  PLOP3.LUT P0, PT, P0, P1, PT, 0xf8, 0x8f ;  /* 0x00000000008f781c */ /* 0x000fda0000703f70 */
[----:B------:R-:W-:Y:S05]  /*02d0*/  @P0 BRA `(.L_x_4) ;  /* 0x00000004004c0947 */ /* 0x000fea0003800000 */
[----:B------:R-:W-:-:S13]  /*02e0*/  LOP3.LUT P0, RZ, R9, 0x7fffffff, R8, 0xc8, !PT ;  /* 0x7fffffff09ff7812 */ /* 0x000fda000780c808 */
[----:B------:R-:W-:Y:S05]  /*02f0*/  @!P0 BRA `(.L_x_5) ;  /* 0x00000004003c8947 */ /* 0x000fea0003800000 */
[C---:B------:R-:W-:Y:S02]  /*0300*/  FSETP.NEU.FTZ.AND P2, PT, |R0|.reuse, +INF , PT ;  /* 0x7f8000000000780b */ /* 0x040fe40003f5d200 */
[----:B------:R-:W-:Y:S02]  /*0310*/  FSETP.NEU.FTZ.AND P1, PT, |R3|, +INF , PT ;  /* 0x7f8000000300780b */ /* 0x000fe40003f3d200 */
[----:B------:R-:W-:-:S11]  /*0320*/  FSETP.NEU.FTZ.AND P0, PT, |R0|, +INF , PT ;  /* 0x7f8000000000780b */ /* 0x000fd60003f1d200 */
[----:B------:R-:W-:Y:S05]  /*0330*/  @!P1 BRA !P2, `(.L_x_5) ;  /* 0x00000004002c9947 */ /* 0x000fea0005000000 */
[----:B------:R-:W-:-:S04]  /*0340*/  LOP3.LUT P2, RZ, R8, 0x7fffffff, RZ, 0xc0, !PT ;  /* 0x7fffffff08ff7812 */ /* 0x000fc8000784c0ff */
[----:B------:R-:W-:-:S13]  /*0350*/  PLOP3.LUT P1, PT, P1, P2, PT, 0x2f, 0xf2 ;  /* 0x0000000000f2781c */ /* 0x000fda0000f24577 */
[----:B------:R-:W-:Y:S05]  /*0360*/  @P1 BRA `(.L_x_6) ;  /* 0x0000000400181947 */ /* 0x000fea0003800000 */
[----:B------:R-:W-:-:S04]  /*0370*/  LOP3.LUT P1, RZ, R9, 0x7fffffff, RZ, 0xc0, !PT ;  /* 0x7fffffff09ff7812 */ /* 0x000fc8000782c0ff */
[----:B------:R-:W-:-:S13]  /*0380*/  PLOP3.LUT P0, PT, P0, P1, PT, 0x2f, 0xf2 ;  /* 0x0000000000f2781c */ /* 0x000fda0000702577 */
[----:B------:R-:W-:Y:S05]  /*0390*/  @P0 BRA `(.L_x_7) ;  /* 0x0000000400000947 */ /* 0x000fea0003800000 */
[----:B------:R-:W-:Y:S02]  /*03a0*/  ISETP.GE.AND P0, PT, R11, RZ, PT ;  /* 0x000000ff0b00720c */ /* 0x000fe40003f06270 */
[----:B------:R-:W-:-:S11]  /*03b0*/  ISETP.GE.AND P1, PT, R12, RZ, PT ;  /* 0x000000ff0c00720c */ /* 0x000fd60003f26270 */
[----:B------:R-:W-:Y:S02]  /*03c0*/  @P0 IMAD.MOV.U32 R10, RZ, RZ, RZ ;  /* 0x000000ffff0a0224 */ /* 0x000fe400078e00ff */
[----:B------:R-:W-:Y:S01]  /*03d0*/  @!P0 FFMA R8, R0, 1.84467440737095516160e+19, RZ ;  /* 0x5f80000000088823 */ /* 0x000fe200000000ff */
[----:B------:R-:W-:Y:S02]  /*03e0*/  @!P0 IMAD.MOV.U32 R10, RZ, RZ, -0x40 ;  /* 0xffffffc0ff0a8424 */ /* 0x000fe400078e00ff */
[----:B------:R-:W-:Y:S02]  /*03f0*/  @!P1 FFMA R9, R3, 1.84467440737095516160e+19, RZ ;  /* 0x5f80000003099823 */ /* 0x000fe400000000ff */
[----:B------:R-:W-:-:S07]  /*0400*/  @!P1 VIADD R10, R10, 0x40 ;  /* 0x000000400a0a9836 */ /* 0x000fce0000000000 */
.L_x_3:
[----:B------:R-:W-:Y:S01]  /*0410*/  LEA R0, R7, 0xc0800000, 0x17 ;  /* 0xc080000007007811 */ /* 0x000fe200078eb8ff */
[----:B------:R-:W-:Y:S01]  /*0420*/  VIADD R6, R6, 0xffffff81 ;  /* 0xffffff8106067836 */ /* 0x000fe20000000000 */
[----:B------:R-:W-:Y:S03]  /*0430*/  BSSY.RECONVERGENT B2, `(.L_x_8) ;  /* 0x0000035000027945 */ /* 0x000fe60003800200 */
[----:B------:R-:W-:Y:S01]  /*0440*/  IMAD.IADD R9, R9, 0x1, -R0 ;  /* 0x0000000109097824 */ /* 0x000fe200078e0a00 */
[C---:B------:R-:W-:Y:S01]  /*0450*/  IADD3 R7, PT, PT, R6.reuse, 0x7f, -R7 ;  /* 0x0000007f06077810 */ /* 0x040fe20007ffe807 */
[----:B------:R-:W-:Y:S02]  /*0460*/  IMAD R0, R6, -0x800000, R8 ;  /* 0xff80000006007824 */ /* 0x000fe400078e0208 */
[----:B------:R-:W0:Y:S01]  /*0470*/  MUFU.RCP R3, R9 ;  /* 0x0000000900037308 */ /* 0x000e220000001000 */
[----:B------:R-:W-:Y:S01]  /*0480*/  FADD.FTZ R11, -R9, -RZ ;  /* 0x800000ff090b7221 */ /* 0x000fe20000010100 */
[----:B------:R-:W-:-:S03]  /*0490*/  IMAD.IADD R7, R7, 0x1, R10 ;  /* 0x0000000107077824 */ /* 0x000fc600078e020a */
[----:B0-----:R-:W-:-:S04]  /*04a0*/  FFMA R12, R3, R11, 1 ;  /* 0x3f800000030c7423 */ /* 0x001fc8000000000b */
[----:B------:R-:W-:-:S04]  /*04b0*/  FFMA R12, R3, R12, R3 ;  /* 0x0000000c030c7223 */ /* 0x000fc80000000003 */
[----:B------:R-:W-:-:S04]  /*04c0*/  FFMA R3, R0, R12, RZ ;  /* 0x0000000c00037223 */ /* 0x000fc800000000ff */
[----:B------:R-:W-:-:S04]  /*04d0*/  FFMA R8, R11, R3, R0 ;  /* 0x000000030b087223 */ /* 0x000fc80000000000 */
[----:B------:R-:W-:-:S04]  /*04e0*/  FFMA R13, R12, R8, R3 ;  /* 0x000000080c0d7223 */ /* 0x000fc80000000003 */
[----:B------:R-:W-:-:S04]  /*04f0*/  FFMA R8, R11, R13, R0 ;  /* 0x0000000d0b087223 */ /* 0x000fc80000000000 */
[----:B------:R-:W-:-:S05]  /*0500*/  FFMA R0, R12, R8, R13 ;  /* 0x000000080c007223 */ /* 0x000fca000000000d */
[----:B------:R-:W-:-:S04]  /*0510*/  SHF.R.U32.HI R3, RZ, 0x17, R0 ;  /* 0x00000017ff037819 */ /* 0x000fc80000011600 */
[----:B------:R-:W-:-:S05]  /*0520*/  LOP3.LUT R3, R3, 0xff, RZ, 0xc0, !PT ;  /* 0x000000ff03037812 */ /* 0x000fca00078ec0ff */
[----:B------:R-:W-:-:S04]  /*0530*/  IMAD.IADD R9, R3, 0x1, R7 ;  /* 0x0000000103097824 */ /* 0x000fc800078e0207 */
[----:B------:R-:W-:-:S05]  /*0540*/  VIADD R3, R9, 0xffffffff ;  /* 0xffffffff09037836 */ /* 0x000fca0000000000 */
[----:B------:R-:W-:-:S13]  /*0550*/  ISETP.GE.U32.AND P0, PT, R3, 0xfe, PT ;  /* 0x000000fe0300780c */ /* 0x000fda0003f06070 */
[----:B------:R-:W-:Y:S05]  /*0560*/  @!P0 BRA `(.L_x_9) ;  /* 0x0000000000808947 */ /* 0x000fea0003800000 */
[----:B------:R-:W-:-:S13]  /*0570*/  ISETP.GT.AND P0, PT, R9, 0xfe, PT ;  /* 0x000000fe0900780c */ /* 0x000fda0003f04270 */
[----:B------:R-:W-:Y:S05]  /*0580*/  @P0 BRA `(.L_x_10) ;  /* 0x00000000006c0947 */ /* 0x000fea0003800000 */
[----:B------:R-:W-:-:S13]  /*0590*/  ISETP.GE.AND P0, PT, R9, 0x1, PT ;  /* 0x000000010900780c */ /* 0x000fda0003f06270 */
[----:B------:R-:W-:Y:S05]  /*05a0*/  @P0 BRA `(.L_x_11) ;  /* 0x0000000000740947 */ /* 0x000fea0003800000 */
[----:B------:R-:W-:Y:S02]  /*05b0*/  ISETP.GE.AND P0, PT, R9, -0x18, PT ;  /* 0xffffffe80900780c */ /* 0x000fe40003f06270 */
[----:B------:R-:W-:-:S11]  /*05c0*/  LOP3.LUT R0, R0, 0x80000000, RZ, 0xc0, !PT ;  /* 0x8000000000007812 */ /* 0x000fd600078ec0ff */
[----:B------:R-:W-:Y:S05]  /*05d0*/  @!P0 BRA `(.L_x_11) ;  /* 0x0000000000688947 */ /* 0x000fea0003800000 */
[CCC-:B------:R-:W-:Y:S01]  /*05e0*/  FFMA.RZ R3, R12.reuse, R8.reuse, R13.reuse ;  /* 0x000000080c037223 */ /* 0x1c0fe2000000c00d */
[CCC-:B------:R-:W-:Y:S01]  /*05f0*/  FFMA.RM R6, R12.reuse, R8.reuse, R13.reuse ;  /* 0x000000080c067223 */ /* 0x1c0fe2000000400d */
[C---:B------:R-:W-:Y:S02]  /*0600*/  ISETP.NE.AND P2, PT, R9.reuse, RZ, PT ;  /* 0x000000ff0900720c */ /* 0x040fe40003f45270 */
[----:B------:R-:W-:Y:S02]  /*0610*/  ISETP.NE.AND P1, PT, R9, RZ, PT ;  /* 0x000000ff0900720c */ /* 0x000fe40003f25270 */
[----:B------:R-:W-:Y:S01]  /*0620*/  LOP3.LUT R7, R3, 0x7fffff, RZ, 0xc0, !PT ;  /* 0x007fffff03077812 */ /* 0x000fe200078ec0ff */
[----:B------:R-:W-:Y:S01]  /*0630*/  FFMA.RP R3, R12, R8, R13 ;  /* 0x000000080c037223 */ /* 0x000fe2000000800d */
[----:B------:R-:W-:Y:S02]  /*0640*/  VIADD R8, R9, 0x20 ;  /* 0x0000002009087836 */ /* 0x000fe40000000000 */
[----:B------:R-:W-:Y:S01]  /*0650*/  LOP3.LUT R7, R7, 0x800000, RZ, 0xfc, !PT ;  /* 0x0080000007077812 */ /* 0x000fe200078efcff */
[----:B------:R-:W-:Y:S01]  /*0660*/  IMAD.MOV R9, RZ, RZ, -R9 ;  /* 0x000000ffff097224 */ /* 0x000fe200078e0a09 */
[----:B------:R-:W-:-:S02]  /*0670*/  FSETP.NEU.FTZ.AND P0, PT, R3, R6, PT ;  /* 0x000000060300720b */ /* 0x000fc40003f1d000 */
[----:B------:R-:W-:Y:S02]  /*0680*/  SHF.L.U32 R8, R7, R8, RZ ;  /* 0x0000000807087219 */ /* 0x000fe400000006ff */
[----:B------:R-:W-:Y:S02]  /*0690*/  SEL R6, R9, RZ, P2 ;  /* 0x000000ff09067207 */ /* 0x000fe40001000000 */
[----:B------:R-:W-:Y:S02]  /*06a0*/  ISETP.NE.AND P1, PT, R8, RZ, P1 ;  /* 0x000000ff0800720c */ /* 0x000fe40000f25270 */
[----:B------:R-:W-:Y:S02]  /*06b0*/  SHF.R.U32.HI R6, RZ, R6, R7 ;  /* 0x00000006ff067219 */ /* 0x000fe40000011607 */
[----:B------:R-:W-:Y:S02]  /*06c0*/  PLOP3.LUT P0, PT, P0, P1, PT, 0xf8, 0x8f ;  /* 0x00000000008f781c */ /* 0x000fe40000703f70 */
[----:B------:R-:W-:-:S02]  /*06d0*/  SHF.R.U32.HI R8, RZ, 0x1, R6 ;  /* 0x00000001ff087819 */ /* 0x000fc40000011606 */
[----:B------:R-:W-:-:S04]  /*06e0*/  SEL R3, RZ, 0x1, !P0 ;  /* 0x00000001ff037807 */ /* 0x000fc80004000000 */
[----:B------:R-:W-:-:S04]  /*06f0*/  LOP3.LUT R3, R3, 0x1, R8, 0xf8, !PT ;  /* 0x0000000103037812 */ /* 0x000fc800078ef808 */
[----:B------:R-:W-:-:S05]  /*0700*/  LOP3.LUT R3, R3, R6, RZ, 0xc0, !PT ;  /* 0x0000000603037212 */ /* 0x000fca00078ec0ff */
[----:B------:R-:W-:-:S05]  /*0710*/  IMAD.IADD R3, R8, 0x1, R3 ;  /* 0x0000000108037824 */ /* 0x000fca00078e0203 */
[----:B------:R-:W-:Y:S01]  /*0720*/  LOP3.LUT R0, R3, R0, RZ, 0xfc, !PT ;  /* 0x0000000003007212 */ /* 0x000fe200078efcff */
[----:B------:R-:W-:Y:S06]  /*0730*/  BRA `(.L_x_11) ;  /* 0x0000000000107947 */ /* 0x000fec0003800000 */
.L_x_10:
[----:B------:R-:W-:-:S04]  /*0740*/  LOP3.LUT R0, R0, 0x80000000, RZ, 0xc0, !PT ;  /* 0x8000000000007812 */ /* 0x000fc800078ec0ff */
[----:B------:R-:W-:Y:S01]  /*0750*/  LOP3.LUT R0, R0, 0x7f800000, RZ, 0xfc, !PT ;  /* 0x7f80000000007812 */ /* 0x000fe200078efcff */
[----:B------:R-:W-:Y:S06]  /*0760*/  BRA `(.L_x_11) ;  /* 0x0000000000047947 */ /* 0x000fec0003800000 */
.L_x_9:
[----:B------:R-:W-:-:S07]  /*0770*/  IMAD R0, R7, 0x800000, R0 ;  /* 0x0080000007007824 */ /* 0x000fce00078e0200 */
.L_x_11:
[----:B------:R-:W-:Y:S05]  /*0780*/  BSYNC.RECONVERGENT B2 ;  /* 0x0000000000027941 */ /* 0x000fea0003800200 */
.L_x_8:
[----:B------:R-:W-:Y:S05]  /*0790*/  BRA `(.L_x_12) ;  /* 0x0000000000207947 */ /* 0x000fea0003800000 */
.L_x_7:
[----:B------:R-:W-:-:S04]  /*07a0*/  LOP3.LUT R0, R9, 0x80000000, R8, 0x48, !PT ;  /* 0x8000000009007812 */ /* 0x000fc800078e4808 */
[----:B------:R-:W-:Y:S01]  /*07b0*/  LOP3.LUT R0, R0, 0x7f800000, RZ, 0xfc, !PT ;  /* 0x7f80000000007812 */ /* 0x000fe200078efcff */
[----:B------:R-:W-:Y:S06]  /*07c0*/  BRA `(.L_x_12) ;  /* 0x0000000000147947 */ /* 0x000fec0003800000 */
.L_x_6:
[----:B------:R-:W-:Y:S01]  /*07d0*/  LOP3.LUT R0, R9, 0x80000000, R8, 0x48, !PT ;  /* 0x8000000009007812 */ /* 0x000fe200078e4808 */
[----:B------:R-:W-:Y:S06]  /*07e0*/  BRA `(.L_x_12) ;  /* 0x00000000000c7947 */ /* 0x000fec0003800000 */
.L_x_5:
[----:B------:R-:W0:Y:S01]  /*07f0*/  MUFU.RSQ R0, -QNAN ;  /* 0xffc0000000007908 */ /* 0x000e220000001400 */
[----:B------:R-:W-:Y:S05]  /*0800*/  BRA `(.L_x_12) ;  /* 0x0000000000047947 */ /* 0x000fea0003800000 */
.L_x_4:
[----:B------:R-:W-:-:S07]  /*0810*/  FADD.FTZ R0, R0, R3 ;  /* 0x0000000300007221 */ /* 0x000fce0000010000 */
.L_x_12:
[----:B------:R-:W-:Y:S05]  /*0820*/  BSYNC.RECONVERGENT B1 ;  /* 0x0000000000017941 */ /* 0x000fea0003800200 */
.L_x_2:
[----:B------:R-:W-:-:S04]  /*0830*/  IMAD.MOV.U32 R3, RZ, RZ, 0x0 ;  /* 0x00000000ff037424 */ /* 0x000fc800078e00ff */
[----:B0-----:R-:W-:Y:S05]  /*0840*/  RET.REL.NODEC R2 `(divide_vector_scalar) ;  /* 0xfffffff402ec7950 */ /* 0x001fea0003c3ffff */
.L_x_13:
[----:B------:R-:W-:-:S00]  /*0850*/  BRA `(.L_x_13) ;  /* 0xfffffffc00fc7947 */ /* 0x000fc0000383ffff */
[----:B------:R-:W-:-:S00]  /*0860*/  NOP ;  /* 0x0000000000007918 */ /* 0x000fc00000000000 */
        /* <DEDUP_REMOVED lines=9> */
.L_x_14:


//--------------------- .nv.shared.reserved.0     --------------------------
	.section	.nv.shared.reserved.0,"aw",@nobits
	.weak		__nv_reservedSMEM_offset_0_alias
	.size		__nv_reservedSMEM_offset_0_alias, 0, 64
	.other		__nv_reservedSMEM_offset_0_alias,@"STO_CUDA_RESERVED_SHARED STV_DEFAULT"
__nv_reservedSMEM_offset_0_alias:
	.zero		0
	.zero		64


//--------------------- .nv.constant0.divide_vector_scalar --------------------------
	.section	.nv.constant0.divide_vector_scalar,"a",@progbits
	.sectionflags	@""
	.align	4
.nv.constant0.divide_vector_scalar:
	.zero		912


//--------------------- SYMBOLS --------------------------

	.type		.nv.reservedSmem.offset0,@object
	.size		.nv.reservedSmem.offset0,0x4
